//
// Generated by NVIDIA NVVM Compiler
//
// Compiler Build ID: CL-36424714
// Cuda compilation tools, release 13.0, V13.0.88
// Based on NVVM 20.0.0
//

.version 9.0
.target sm_100
.address_size 64

	// .globl	_Z15calculateResultiiPiS_S_

.visible .entry _Z15calculateResultiiPiS_S_(
	.param .u32 _Z15calculateResultiiPiS_S__param_0,
	.param .u32 _Z15calculateResultiiPiS_S__param_1,
	.param .u64 .ptr .align 1 _Z15calculateResultiiPiS_S__param_2,
	.param .u64 .ptr .align 1 _Z15calculateResultiiPiS_S__param_3,
	.param .u64 .ptr .align 1 _Z15calculateResultiiPiS_S__param_4
)
{
	.reg .pred 	%p<18>;
	.reg .b32 	%r<96>;
	.reg .b64 	%rd<25>;

	ld.param.u32 	%r25, [_Z15calculateResultiiPiS_S__param_0];
	ld.param.u32 	%r26, [_Z15calculateResultiiPiS_S__param_1];
	ld.param.u64 	%rd4, [_Z15calculateResultiiPiS_S__param_2];
	ld.param.u64 	%rd5, [_Z15calculateResultiiPiS_S__param_3];
	ld.param.u64 	%rd6, [_Z15calculateResultiiPiS_S__param_4];
	mov.u32 	%r1, %ntid.x;
	mov.u32 	%r27, %ctaid.x;
	mov.u32 	%r28, %tid.x;
	mad.lo.s32 	%r91, %r27, %r1, %r28;
	setp.ge.s32 	%p1, %r91, %r25;
	@%p1 bra 	$L__BB0_8;
	cvta.to.global.u64 	%rd1, %rd4;
	mov.u32 	%r29, %ntid.y;
	mov.u32 	%r30, %ctaid.y;
	mov.u32 	%r31, %tid.y;
	mad.lo.s32 	%r3, %r30, %r29, %r31;
	add.s32 	%r4, %r25, -1;
	add.s32 	%r5, %r26, -1;
	mov.u32 	%r32, %nctaid.y;
	mul.lo.s32 	%r6, %r29, %r32;
	mov.u32 	%r33, %nctaid.x;
	mul.lo.s32 	%r7, %r1, %r33;
	cvta.to.global.u64 	%rd2, %rd5;
	cvta.to.global.u64 	%rd3, %rd6;
$L__BB0_2:
	setp.ge.s32 	%p2, %r3, %r26;
	@%p2 bra 	$L__BB0_7;
	mov.u32 	%r92, %r3;
$L__BB0_4:
	add.s32 	%r36, %r92, 3;
	setp.lt.s32 	%p3, %r36, %r26;
	selp.b32 	%r37, %r36, %r5, %p3;
	mul.lo.s32 	%r10, %r37, %r25;
	add.s32 	%r38, %r92, 2;
	setp.lt.s32 	%p4, %r38, %r26;
	selp.b32 	%r39, %r38, %r5, %p4;
	mul.lo.s32 	%r11, %r39, %r25;
	add.s32 	%r40, %r92, 1;
	setp.lt.s32 	%p5, %r40, %r26;
	selp.b32 	%r41, %r40, %r5, %p5;
	mul.lo.s32 	%r12, %r41, %r25;
	setp.lt.s32 	%p6, %r92, %r26;
	selp.b32 	%r42, %r92, %r5, %p6;
	mul.lo.s32 	%r13, %r42, %r25;
	add.s32 	%r43, %r92, -1;
	setp.eq.s32 	%p7, %r92, 0;
	setp.gt.s32 	%p8, %r92, %r26;
	selp.b32 	%r44, %r5, %r43, %p8;
	selp.b32 	%r45, 0, %r44, %p7;
	mul.lo.s32 	%r14, %r45, %r25;
	add.s32 	%r46, %r92, -2;
	setp.lt.u32 	%p9, %r92, 2;
	setp.lt.s32 	%p10, %r46, %r26;
	selp.b32 	%r47, %r46, %r5, %p10;
	selp.b32 	%r48, 0, %r47, %p9;
	mul.lo.s32 	%r15, %r48, %r25;
	add.s32 	%r49, %r92, -3;
	setp.lt.u32 	%p11, %r92, 3;
	setp.lt.s32 	%p12, %r49, %r26;
	selp.b32 	%r50, %r49, %r5, %p12;
	selp.b32 	%r51, 0, %r50, %p11;
	mul.lo.s32 	%r16, %r51, %r25;
	mov.b32 	%r94, 0;
	mov.b32 	%r93, 6;
	mov.u32 	%r95, %r94;
$L__BB0_5:
	add.s32 	%r52, %r93, %r91;
	add.s32 	%r53, %r52, -3;
	setp.lt.s32 	%p13, %r52, 3;
	setp.lt.s32 	%p14, %r53, %r25;
	selp.b32 	%r54, %r53, %r4, %p14;
	selp.b32 	%r55, 0, %r54, %p13;
	add.s32 	%r56, %r10, %r55;
	mul.wide.s32 	%rd7, %r56, 4;
	add.s64 	%rd8, %rd1, %rd7;
	ld.global.u32 	%r57, [%rd8];
	mul.wide.u32 	%rd9, %r93, 4;
	add.s64 	%rd10, %rd3, %rd9;
	ld.global.u32 	%r58, [%rd10+168];
	mad.lo.s32 	%r59, %r58, %r57, %r95;
	add.s32 	%r60, %r58, %r94;
	add.s32 	%r61, %r11, %r55;
	mul.wide.s32 	%rd11, %r61, 4;
	add.s64 	%rd12, %rd1, %rd11;
	ld.global.u32 	%r62, [%rd12];
	ld.global.u32 	%r63, [%rd10+140];
	mad.lo.s32 	%r64, %r63, %r62, %r59;
	add.s32 	%r65, %r63, %r60;
	add.s32 	%r66, %r12, %r55;
	mul.wide.s32 	%rd13, %r66, 4;
	add.s64 	%rd14, %rd1, %rd13;
	ld.global.u32 	%r67, [%rd14];
	ld.global.u32 	%r68, [%rd10+112];
	mad.lo.s32 	%r69, %r68, %r67, %r64;
	add.s32 	%r70, %r68, %r65;
	add.s32 	%r71, %r13, %r55;
	mul.wide.s32 	%rd15, %r71, 4;
	add.s64 	%rd16, %rd1, %rd15;
	ld.global.u32 	%r72, [%rd16];
	ld.global.u32 	%r73, [%rd10+84];
	mad.lo.s32 	%r74, %r73, %r72, %r69;
	add.s32 	%r75, %r73, %r70;
	add.s32 	%r76, %r14, %r55;
	mul.wide.s32 	%rd17, %r76, 4;
	add.s64 	%rd18, %rd1, %rd17;
	ld.global.u32 	%r77, [%rd18];
	ld.global.u32 	%r78, [%rd10+56];
	mad.lo.s32 	%r79, %r78, %r77, %r74;
	add.s32 	%r80, %r78, %r75;
	add.s32 	%r81, %r15, %r55;
	mul.wide.s32 	%rd19, %r81, 4;
	add.s64 	%rd20, %rd1, %rd19;
	ld.global.u32 	%r82, [%rd20];
	ld.global.u32 	%r83, [%rd10+28];
	mad.lo.s32 	%r84, %r83, %r82, %r79;
	add.s32 	%r85, %r83, %r80;
	add.s32 	%r86, %r16, %r55;
	mul.wide.s32 	%rd21, %r86, 4;
	add.s64 	%rd22, %rd1, %rd21;
	ld.global.u32 	%r87, [%rd22];
	ld.global.u32 	%r88, [%rd10];
	mad.lo.s32 	%r95, %r88, %r87, %r84;
	add.s32 	%r94, %r88, %r85;
	add.s32 	%r22, %r93, -1;
	setp.ne.s32 	%p15, %r93, 0;
	mov.u32 	%r93, %r22;
	@%p15 bra 	$L__BB0_5;
	div.s32 	%r89, %r95, %r94;
	mad.lo.s32 	%r90, %r92, %r25, %r91;
	mul.wide.s32 	%rd23, %r90, 4;
	add.s64 	%rd24, %rd2, %rd23;
	st.global.u32 	[%rd24], %r89;
	add.s32 	%r92, %r92, %r6;
	setp.lt.s32 	%p16, %r92, %r26;
	@%p16 bra 	$L__BB0_4;
$L__BB0_7:
	add.s32 	%r91, %r91, %r7;
	setp.lt.s32 	%p17, %r91, %r25;
	@%p17 bra 	$L__BB0_2;
$L__BB0_8:
	ret;

}


// ===== COMPILED SASS (sm_100) =====

	.target	sm_100

	.elftype	@"ET_EXEC"


//--------------------- .note.nv.tkinfo           --------------------------
	.section	.note.nv.tkinfo,"",@"SHT_NOTE"
	.sectionflags	@"SHF_NOTE_NV_TKINFO"
	.tkinfo
        /*0018*/ 	.word	0x00000002
        /*0030*/ 	.string	""
        /*0030*/ 	.string	"ptxas"
        /*0030*/ 	.string	"Cuda compilation tools, release 13.0, V13.0.88"
        /*0030*/ 	.string	"Build cuda_13.0.r13.0/compiler.36424714_0"
        /*0030*/ 	.string	"-arch sm_100 -m 64 "



//--------------------- .note.nv.cuinfo           --------------------------
	.section	.note.nv.cuinfo,"",@"SHT_NOTE"
	.sectionflags	@"SHF_NOTE_NV_CUINFO"
        /*0018*/ 	.short	0x0002
        /*001a*/ 	.short	0x0064
        /*001c*/ 	.short	0x0082
	.zero		2


//--------------------- .nv.info                  --------------------------
	.section	.nv.info,"",@"SHT_CUDA_INFO"
	.align	4


	//----- nvinfo : EIATTR_REGCOUNT
	.align		4
        /*0000*/ 	.byte	0x04, 0x2f
        /*0002*/ 	.short	(.L_1 - .L_0)
	.align		4
.L_0:
        /*0004*/ 	.word	index@(_Z15calculateResultiiPiS_S_)
        /*0008*/ 	.word	0x00000020


	//----- nvinfo : EIATTR_FRAME_SIZE
	.align		4
.L_1:
        /*000c*/ 	.byte	0x04, 0x11
        /*000e*/ 	.short	(.L_3 - .L_2)
	.align		4
.L_2:
        /*0010*/ 	.word	index@(_Z15calculateResultiiPiS_S_)
        /*0014*/ 	.word	0x00000000


	//----- nvinfo : EIATTR_MIN_STACK_SIZE
	.align		4
.L_3:
        /*0018*/ 	.byte	0x04, 0x12
        /*001a*/ 	.short	(.L_5 - .L_4)
	.align		4
.L_4:
        /*001c*/ 	.word	index@(_Z15calculateResultiiPiS_S_)
        /*0020*/ 	.word	0x00000000
.L_5:


//--------------------- .nv.compat                --------------------------
	.section	.nv.compat,"",@"SHT_CUDA_COMPAT_INFO"
	.align	4
        /*0000*/ 	.byte	0x02, 0x09, 0x00, 0x00, 0x02, 0x02, 0x01, 0x00, 0x02, 0x05, 0x05, 0x00, 0x03, 0x07, 0x01, 0x01
        /*0010*/ 	.byte	0x02, 0x03, 0x00, 0x00, 0x02, 0x06, 0x01, 0x00, 0x04, 0x0b, 0x08, 0x00, 0x09, 0x00, 0x00, 0x00
        /*0020*/ 	.byte	0x00, 0x00, 0x00, 0x00


//--------------------- .nv.info._Z15calculateResultiiPiS_S_ --------------------------
	.section	.nv.info._Z15calculateResultiiPiS_S_,"",@"SHT_CUDA_INFO"
	.sectionflags	@""
	.align	4


	//----- nvinfo : EIATTR_CUDA_API_VERSION
	.align		4
        /*0000*/ 	.byte	0x04, 0x37
        /*0002*/ 	.short	(.L_7 - .L_6)
.L_6:
        /*0004*/ 	.word	0x00000082


	//----- nvinfo : EIATTR_KPARAM_INFO
	.align		4
.L_7:
        /*0008*/ 	.byte	0x04, 0x17
        /*000a*/ 	.short	(.L_9 - .L_8)
.L_8:
        /*000c*/ 	.word	0x00000000
        /*0010*/ 	.short	0x0004
        /*0012*/ 	.short	0x0018
        /*0014*/ 	.byte	0x00, 0xf5, 0x21, 0x00


	//----- nvinfo : EIATTR_KPARAM_INFO
	.align		4
.L_9:
        /*0018*/ 	.byte	0x04, 0x17
        /*001a*/ 	.short	(.L_11 - .L_10)
.L_10:
        /*001c*/ 	.word	0x00000000
        /*0020*/ 	.short	0x0003
        /*0022*/ 	.short	0x0010
        /*0024*/ 	.byte	0x00, 0xf5, 0x21, 0x00


	//----- nvinfo : EIATTR_KPARAM_INFO
	.align		4
.L_11:
        /*0028*/ 	.byte	0x04, 0x17
        /*002a*/ 	.short	(.L_13 - .L_12)
.L_12:
        /*002c*/ 	.word	0x00000000
        /*0030*/ 	.short	0x0002
        /*0032*/ 	.short	0x0008
        /*0034*/ 	.byte	0x00, 0xf5, 0x21, 0x00


	//----- nvinfo : EIATTR_KPARAM_INFO
	.align		4
.L_13:
        /*0038*/ 	.byte	0x04, 0x17
        /*003a*/ 	.short	(.L_15 - .L_14)
.L_14:
        /*003c*/ 	.word	0x00000000
        /*0040*/ 	.short	0x0001
        /*0042*/ 	.short	0x0004
        /*0044*/ 	.byte	0x00, 0xf0, 0x11, 0x00


	//----- nvinfo : EIATTR_KPARAM_INFO
	.align		4
.L_15:
        /*0048*/ 	.byte	0x04, 0x17
        /*004a*/ 	.short	(.L_17 - .L_16)
.L_16:
        /*004c*/ 	.word	0x00000000
        /*0050*/ 	.short	0x0000
        /*0052*/ 	.short	0x0000
        /*0054*/ 	.byte	0x00, 0xf0, 0x11, 0x00


	//----- nvinfo : EIATTR_SPARSE_MMA_MASK
	.align		4
.L_17:
        /*0058*/ 	.byte	0x03, 0x50
        /*005a*/ 	.short	0x0000


	//----- nvinfo : EIATTR_MAXREG_COUNT
	.align		4
        /*005c*/ 	.byte	0x03, 0x1b
        /*005e*/ 	.short	0x00ff


	//----- nvinfo : EIATTR_MERCURY_ISA_VERSION
	.align		4
        /*0060*/ 	.byte	0x03, 0x5f
        /*0062*/ 	.short	0x0101


	//----- nvinfo : EIATTR_VRC_CTA_INIT_COUNT
	.align		4
        /*0064*/ 	.byte	0x02, 0x4a
	.zero		1
	.zero		1


	//----- nvinfo : EIATTR_EXIT_INSTR_OFFSETS
	.align		4
        /*0068*/ 	.byte	0x04, 0x1c
        /*006a*/ 	.short	(.L_19 - .L_18)


	//   ....[0]....
.L_18:
        /*006c*/ 	.word	0x00000070


	//   ....[1]....
        /*0070*/ 	.word	0x000018e0


	//----- nvinfo : EIATTR_CRS_STACK_SIZE
	.align		4
.L_19:
        /*0074*/ 	.byte	0x04, 0x1e
        /*0076*/ 	.short	(.L_21 - .L_20)
.L_20:
        /*0078*/ 	.word	0x00000000


	//----- nvinfo : EIATTR_CBANK_PARAM_SIZE
	.align		4
.L_21:
        /*007c*/ 	.byte	0x03, 0x19
        /*007e*/ 	.short	0x0020


	//----- nvinfo : EIATTR_PARAM_CBANK
	.align		4
        /*0080*/ 	.byte	0x04, 0x0a
        /*0082*/ 	.short	(.L_23 - .L_22)
	.align		4
.L_22:
        /*0084*/ 	.word	index@(.nv.constant0._Z15calculateResultiiPiS_S_)
        /*0088*/ 	.short	0x0380
        /*008a*/ 	.short	0x0020


	//----- nvinfo : EIATTR_SW_WAR
	.align		4
.L_23:
        /*008c*/ 	.byte	0x04, 0x36
        /*008e*/ 	.short	(.L_25 - .L_24)
.L_24:
        /*0090*/ 	.word	0x00000008
.L_25:


//--------------------- .nv.callgraph             --------------------------
	.section	.nv.callgraph,"",@"SHT_CUDA_CALLGRAPH"
	.align	4
	.sectionentsize	8
	.align		4
        /*0000*/ 	.word	0x00000000
	.align		4
        /*0004*/ 	.word	0xffffffff
	.align		4
        /*0008*/ 	.word	0x00000000
	.align		4
        /*000c*/ 	.word	0xfffffffe
	.align		4
        /*0010*/ 	.word	0x00000000
	.align		4
        /*0014*/ 	.word	0xfffffffd
	.align		4
        /*0018*/ 	.word	0x00000000
	.align		4
        /*001c*/ 	.word	0xfffffffc


//--------------------- .text._Z15calculateResultiiPiS_S_ --------------------------
	.section	.text._Z15calculateResultiiPiS_S_,"ax",@progbits
	.align	128
        .global         _Z15calculateResultiiPiS_S_
        .type           _Z15calculateResultiiPiS_S_,@function
        .size           _Z15calculateResultiiPiS_S_,(.L_x_5 - _Z15calculateResultiiPiS_S_)
        .other          _Z15calculateResultiiPiS_S_,@"STO_CUDA_ENTRY STV_DEFAULT"
_Z15calculateResultiiPiS_S_:
.text._Z15calculateResultiiPiS_S_:
[----:B------:R-:W-:Y:S01]  /*0000*/  LDC R1, c[0x0][0x37c] ;  /* 0x0000df00ff017b82 */ /* 0x000fe20000000800 */
[----:B------:R-:W0:Y:S01]  /*0010*/  S2R R2, SR_CTAID.X ;  /* 0x0000000000027919 */ /* 0x000e220000002500 */
[----:B------:R-:W0:Y:S01]  /*0020*/  LDCU UR6, c[0x0][0x360] ;  /* 0x00006c00ff0677ac */ /* 0x000e220008000800 */
[----:B------:R-:W0:Y:S01]  /*0030*/  S2R R3, SR_TID.X ;  /* 0x0000000000037919 */ /* 0x000e220000002100 */
[----:B------:R-:W1:Y:S01]  /*0040*/  LDCU UR4, c[0x0][0x380] ;  /* 0x00007000ff0477ac */ /* 0x000e620008000800 */
[----:B0-----:R-:W-:-:S05]  /*0050*/  IMAD R2, R2, UR6, R3 ;  /* 0x0000000602027c24 */ /* 0x001fca000f8e0203 */
[----:B-1----:R-:W-:-:S13]  /*0060*/  ISETP.GE.AND P0, PT, R2, UR4, PT ;  /* 0x0000000402007c0c */ /* 0x002fda000bf06270 */
[----:B------:R-:W-:Y:S05]  /*0070*/  @P0 EXIT ;  /* 0x000000000000094d */ /* 0x000fea0003800000 */
[----:B------:R-:W0:Y:S01]  /*0080*/  S2R R0, SR_CTAID.Y ;  /* 0x0000000000007919 */ /* 0x000e220000002600 */
[----:B------:R-:W1:Y:S01]  /*0090*/  LDC R4, c[0x0][0x384] ;  /* 0x0000e100ff047b82 */ /* 0x000e620000000800 */
[----:B------:R-:W2:Y:S01]  /*00a0*/  LDCU UR8, c[0x0][0x364] ;  /* 0x00006c80ff0877ac */ /* 0x000ea20008000800 */
[----:B------:R-:W0:Y:S01]  /*00b0*/  S2R R3, SR_TID.Y ;  /* 0x0000000000037919 */ /* 0x000e220000002200 */
[----:B------:R-:W2:Y:S01]  /*00c0*/  LDCU UR5, c[0x0][0x374] ;  /* 0x00006e80ff0577ac */ /* 0x000ea20008000800 */
[----:B------:R-:W3:Y:S01]  /*00d0*/  LDCU UR7, c[0x0][0x370] ;  /* 0x00006e00ff0777ac */ /* 0x000ee20008000800 */
[----:B------:R-:W4:Y:S01]  /*00e0*/  LDCU.64 UR10, c[0x0][0x358] ;  /* 0x00006b00ff0a77ac */ /* 0x000f220008000a00 */
[----:B------:R-:W0:Y:S01]  /*00f0*/  LDCU.64 UR12, c[0x0][0x380] ;  /* 0x00007000ff0c77ac */ /* 0x000e220008000a00 */
[----:B------:R-:W-:Y:S02]  /*0100*/  UIADD3 UR4, UPT, UPT, UR4, -0x1, URZ ;  /* 0xffffffff04047890 */ /* 0x000fe4000fffe0ff */
[----:B--2---:R-:W-:-:S02]  /*0110*/  UIMAD UR5, UR8, UR5, URZ ;  /* 0x00000005080572a4 */ /* 0x004fc4000f8e02ff */
[----:B---3--:R-:W-:Y:S01]  /*0120*/  UIMAD UR6, UR6, UR7, URZ ;  /* 0x00000007060672a4 */ /* 0x008fe2000f8e02ff */
[----:B0-----:R-:W-:Y:S01]  /*0130*/  IMAD R0, R0, UR8, R3 ;  /* 0x0000000800007c24 */ /* 0x001fe2000f8e0203 */
[----:B-1--4-:R-:W-:-:S10]  /*0140*/  IADD3 R3, PT, PT, R4, -0x1, RZ ;  /* 0xffffffff04037810 */ /* 0x012fd40007ffe0ff */
.L_x_3:
[----:B------:R-:W0:Y:S01]  /*0150*/  LDCU UR7, c[0x0][0x384] ;  /* 0x00007080ff0777ac */ /* 0x000e220008000800 */
[----:B------:R-:W-:Y:S01]  /*0160*/  BSSY.RECONVERGENT B0, `(.L_x_0) ;  /* 0x0000173000007945 */ /* 0x000fe20003800200 */
[----:B0-----:R-:W-:-:S13]  /*0170*/  ISETP.GE.AND P0, PT, R0, UR7, PT ;  /* 0x0000000700007c0c */ /* 0x001fda000bf06270 */
[----:B------:R-:W-:Y:S05]  /*0180*/  @P0 BRA `(.L_x_1) ;  /* 0x0000001400c00947 */ /* 0x000fea0003800000 */
[----:B------:R-:W-:-:S07]  /*0190*/  MOV R4, R0 ;  /* 0x0000000000047202 */ /* 0x000fce0000000f00 */
.L_x_2:
[----:B------:R-:W0:Y:S01]  /*01a0*/  LDC.64 R12, c[0x0][0x388] ;  /* 0x0000e200ff0c7b82 */ /* 0x000e220000000a00 */
[C---:B------:R-:W-:Y:S02]  /*01b0*/  IADD3 R7, PT, PT, R2.reuse, 0x3, RZ ;  /* 0x0000000302077810 */ /* 0x040fe40007ffe0ff */
[----:B------:R-:W-:Y:S02]  /*01c0*/  IADD3 R5, PT, PT, R2, 0x6, RZ ;  /* 0x0000000602057810 */ /* 0x000fe40007ffe0ff */
[C---:B------:R-:W-:Y:S02]  /*01d0*/  IADD3 R24, PT, PT, R4.reuse, 0x3, RZ ;  /* 0x0000000304187810 */ /* 0x040fe40007ffe0ff */
[----:B------:R-:W-:Y:S01]  /*01e0*/  ISETP.GE.AND P2, PT, R7, UR12, PT ;  /* 0x0000000c07007c0c */ /* 0x000fe2000bf46270 */
[----:B------:R-:W1:Y:S01]  /*01f0*/  LDC.64 R14, c[0x0][0x398] ;  /* 0x0000e600ff0e7b82 */ /* 0x000e620000000a00 */
[----:B------:R-:W-:Y:S02]  /*0200*/  ISETP.GE.AND P0, PT, R5, 0x3, PT ;  /* 0x000000030500780c */ /* 0x000fe40003f06270 */
[----:B------:R-:W-:-:S02]  /*0210*/  IADD3 R6, PT, PT, R4, 0x2, RZ ;  /* 0x0000000204067810 */ /* 0x000fc40007ffe0ff */
[----:B------:R-:W-:Y:S02]  /*0220*/  ISETP.GE.AND P1, PT, R24, UR13, PT ;  /* 0x0000000d18007c0c */ /* 0x000fe4000bf26270 */
[----:B------:R-:W-:Y:S02]  /*0230*/  SEL R5, R7, UR4, !P2 ;  /* 0x0000000407057c07 */ /* 0x000fe4000d000000 */
[----:B------:R-:W-:Y:S02]  /*0240*/  ISETP.GE.AND P2, PT, R6, UR13, PT ;  /* 0x0000000d06007c0c */ /* 0x000fe4000bf46270 */
[-C--:B------:R-:W-:Y:S02]  /*0250*/  SEL R24, R24, R3.reuse, !P1 ;  /* 0x0000000318187207 */ /* 0x080fe40004800000 */
[----:B------:R-:W-:Y:S02]  /*0260*/  SEL R5, R5, RZ, P0 ;  /* 0x000000ff05057207 */ /* 0x000fe40000000000 */
[----:B------:R-:W-:-:S03]  /*0270*/  SEL R9, R6, R3, !P2 ;  /* 0x0000000306097207 */ /* 0x000fc60005000000 */
[--C-:B------:R-:W-:Y:S02]  /*0280*/  IMAD R21, R24, UR12, R5.reuse ;  /* 0x0000000c18157c24 */ /* 0x100fe4000f8e0205 */
[----:B------:R-:W-:Y:S02]  /*0290*/  IMAD R29, R9, UR12, R5 ;  /* 0x0000000c091d7c24 */ /* 0x000fe4000f8e0205 */
[--C-:B0-----:R-:W-:Y:S01]  /*02a0*/  IMAD.WIDE R20, R21, 0x4, R12.reuse ;  /* 0x0000000415147825 */ /* 0x101fe200078e020c */
[----:B-1----:R-:W2:Y:S03]  /*02b0*/  LDG.E R23, desc[UR10][R14.64+0xc0] ;  /* 0x0000c00a0e177981 */ /* 0x002ea6000c1e1900 */
[----:B------:R-:W-:Y:S01]  /*02c0*/  IMAD.WIDE R28, R29, 0x4, R12 ;  /* 0x000000041d1c7825 */ /* 0x000fe200078e020c */
[----:B------:R-:W2:Y:S04]  /*02d0*/  LDG.E R26, desc[UR10][R20.64] ;  /* 0x0000000a141a7981 */ /* 0x000ea8000c1e1900 */
[----:B------:R0:W3:Y:S04]  /*02e0*/  LDG.E R27, desc[UR10][R28.64] ;  /* 0x0000000a1c1b7981 */ /* 0x0000e8000c1e1900 */
[----:B------:R-:W3:Y:S04]  /*02f0*/  LDG.E R25, desc[UR10][R14.64+0xa4] ;  /* 0x0000a40a0e197981 */ /* 0x000ee8000c1e1900 */
[----:B------:R-:W4:Y:S01]  /*0300*/  LDG.E R18, desc[UR10][R14.64+0x88] ;  /* 0x0000880a0e127981 */ /* 0x000f22000c1e1900 */
[----:B------:R-:W-:-:S02]  /*0310*/  IADD3 R10, PT, PT, R4, 0x1, RZ ;  /* 0x00000001040a7810 */ /* 0x000fc40007ffe0ff */
[----:B------:R-:W-:Y:S01]  /*0320*/  IADD3 R8, PT, PT, R4, -0x2, RZ ;  /* 0xfffffffe04087810 */ /* 0x000fe20007ffe0ff */
[----:B------:R-:W5:Y:S01]  /*0330*/  LDG.E R22, desc[UR10][R14.64+0x50] ;  /* 0x0000500a0e167981 */ /* 0x000f62000c1e1900 */
[----:B------:R-:W-:-:S04]  /*0340*/  ISETP.GE.AND P0, PT, R10, UR13, PT ;  /* 0x0000000d0a007c0c */ /* 0x000fc8000bf06270 */
[----:B------:R-:W-:-:S05]  /*0350*/  SEL R10, R10, R3, !P0 ;  /* 0x000000030a0a7207 */ /* 0x000fca0004000000 */
[----:B------:R-:W-:Y:S01]  /*0360*/  IMAD R17, R10, UR12, R5 ;  /* 0x0000000c0a117c24 */ /* 0x000fe2000f8e0205 */
[----:B------:R-:W-:-:S03]  /*0370*/  ISETP.GT.AND P0, PT, R4, UR13, PT ;  /* 0x0000000d04007c0c */ /* 0x000fc6000bf04270 */
[----:B------:R-:W-:Y:S01]  /*0380*/  IMAD.WIDE R16, R17, 0x4, R12 ;  /* 0x0000000411107825 */ /* 0x000fe200078e020c */
[C---:B------:R-:W-:Y:S02]  /*0390*/  IADD3 R6, PT, PT, R4.reuse, -0x1, RZ ;  /* 0xffffffff04067810 */ /* 0x040fe40007ffe0ff */
[C---:B------:R-:W-:Y:S02]  /*03a0*/  ISETP.GE.AND P1, PT, R4.reuse, UR13, PT ;  /* 0x0000000d04007c0c */ /* 0x040fe4000bf26270 */
[----:B------:R1:W5:Y:S01]  /*03b0*/  LDG.E R19, desc[UR10][R16.64] ;  /* 0x0000000a10137981 */ /* 0x000362000c1e1900 */
[C---:B------:R-:W-:Y:S02]  /*03c0*/  ISETP.NE.AND P2, PT, R4.reuse, RZ, PT ;  /* 0x000000ff0400720c */ /* 0x040fe40003f45270 */
[----:B0-----:R-:W-:Y:S02]  /*03d0*/  SEL R28, R3, R6, P0 ;  /* 0x00000006031c7207 */ /* 0x001fe40000000000 */
[----:B------:R-:W-:-:S02]  /*03e0*/  SEL R6, R4, R3, !P1 ;  /* 0x0000000304067207 */ /* 0x000fc40004800000 */
[----:B------:R-:W-:-:S03]  /*03f0*/  SEL R28, R28, RZ, P2 ;  /* 0x000000ff1c1c7207 */ /* 0x000fc60001000000 */
[--C-:B------:R-:W-:Y:S02]  /*0400*/  IMAD R21, R6, UR12, R5.reuse ;  /* 0x0000000c06157c24 */ /* 0x100fe4000f8e0205 */
[----:B------:R-:W-:Y:S02]  /*0410*/  IMAD R11, R28, UR12, R5 ;  /* 0x0000000c1c0b7c24 */ /* 0x000fe4000f8e0205 */
[----:B------:R-:W-:-:S04]  /*0420*/  IMAD.WIDE R20, R21, 0x4, R12 ;  /* 0x0000000415147825 */ /* 0x000fc800078e020c */
[----:B-1----:R-:W-:Y:S02]  /*0430*/  IMAD.WIDE R16, R11, 0x4, R12 ;  /* 0x000000040b107825 */ /* 0x002fe400078e020c */
[----:B------:R-:W5:Y:S01]  /*0440*/  LDG.E R11, desc[UR10][R20.64] ;  /* 0x0000000a140b7981 */ /* 0x000f62000c1e1900 */
[----:B------:R-:W-:-:S03]  /*0450*/  ISETP.GE.AND P1, PT, R8, UR13, PT ;  /* 0x0000000d08007c0c */ /* 0x000fc6000bf26270 */
[----:B------:R-:W5:Y:S04]  /*0460*/  LDG.E R20, desc[UR10][R14.64+0x6c] ;  /* 0x00006c0a0e147981 */ /* 0x000f68000c1e1900 */
[----:B------:R0:W5:Y:S01]  /*0470*/  LDG.E R21, desc[UR10][R16.64] ;  /* 0x0000000a10157981 */ /* 0x000162000c1e1900 */
[----:B------:R-:W-:Y:S02]  /*0480*/  ISETP.GE.U32.AND P0, PT, R4, 0x2, PT ;  /* 0x000000020400780c */ /* 0x000fe40003f06070 */
[----:B------:R-:W-:-:S04]  /*0490*/  SEL R8, R8, R3, !P1 ;  /* 0x0000000308087207 */ /* 0x000fc80004800000 */
[----:B------:R-:W-:Y:S01]  /*04a0*/  SEL R8, R8, RZ, P0 ;  /* 0x000000ff08087207 */ /* 0x000fe20000000000 */
[----:B--2---:R-:W-:-:S04]  /*04b0*/  IMAD R26, R26, R23, RZ ;  /* 0x000000171a1a7224 */ /* 0x004fc800078e02ff */
[----:B---3--:R-:W-:Y:S02]  /*04c0*/  IMAD R26, R27, R25, R26 ;  /* 0x000000191b1a7224 */ /* 0x008fe400078e021a */
[----:B------:R-:W-:-:S04]  /*04d0*/  IMAD R27, R8, UR12, R5 ;  /* 0x0000000c081b7c24 */ /* 0x000fc8000f8e0205 */
[----:B0-----:R-:W-:Y:S01]  /*04e0*/  IMAD.WIDE R16, R27, 0x4, R12 ;  /* 0x000000041b107825 */ /* 0x001fe200078e020c */
[----:B----4-:R-:W-:Y:S02]  /*04f0*/  IADD3 R23, PT, PT, R18, R25, R23 ;  /* 0x0000001912177210 */ /* 0x010fe40007ffe017 */
[----:B------:R-:W2:Y:S04]  /*0500*/  LDG.E R25, desc[UR10][R14.64+0x34] ;  /* 0x0000340a0e197981 */ /* 0x000ea8000c1e1900 */
[----:B------:R0:W2:Y:S01]  /*0510*/  LDG.E R27, desc[UR10][R16.64] ;  /* 0x0000000a101b7981 */ /* 0x0000a2000c1e1900 */
[C---:B------:R-:W-:Y:S01]  /*0520*/  ISETP.GE.U32.AND P0, PT, R4.reuse, 0x3, PT ;  /* 0x000000030400780c */ /* 0x040fe20003f06070 */
[----:B-----5:R-:W-:Y:S01]  /*0530*/  IMAD R19, R19, R18, R26 ;  /* 0x0000001213137224 */ /* 0x020fe200078e021a */
[----:B------:R-:W-:-:S04]  /*0540*/  IADD3 R18, PT, PT, R4, -0x3, RZ ;  /* 0xfffffffd04127810 */ /* 0x000fc80007ffe0ff */
[----:B------:R-:W-:-:S04]  /*0550*/  ISETP.GE.AND P1, PT, R18, UR13, PT ;  /* 0x0000000d12007c0c */ /* 0x000fc8000bf26270 */
[----:B------:R-:W-:Y:S02]  /*0560*/  SEL R26, R18, R3, !P1 ;  /* 0x00000003121a7207 */ /* 0x000fe40004800000 */
[----:B------:R-:W3:Y:S02]  /*0570*/  LDG.E R18, desc[UR10][R14.64+0x18] ;  /* 0x0000180a0e127981 */ /* 0x000ee4000c1e1900 */
[----:B------:R-:W-:Y:S01]  /*0580*/  SEL R26, R26, RZ, P0 ;  /* 0x000000ff1a1a7207 */ /* 0x000fe20000000000 */
[----:B------:R-:W-:-:S04]  /*0590*/  IMAD R11, R11, R20, R19 ;  /* 0x000000140b0b7224 */ /* 0x000fc800078e0213 */
[----:B------:R-:W-:Y:S01]  /*05a0*/  IMAD R19, R26, UR12, R5 ;  /* 0x0000000c1a137c24 */ /* 0x000fe2000f8e0205 */
[C---:B------:R-:W-:Y:S01]  /*05b0*/  IADD3 R5, PT, PT, R2.reuse, 0x2, RZ ;  /* 0x0000000202057810 */ /* 0x040fe20007ffe0ff */
[----:B------:R-:W-:Y:S01]  /*05c0*/  IMAD R21, R21, R22, R11 ;  /* 0x0000001615157224 */ /* 0x000fe200078e020b */
[----:B------:R-:W-:Y:S01]  /*05d0*/  IADD3 R11, PT, PT, R2, 0x5, RZ ;  /* 0x00000005020b7810 */ /* 0x000fe20007ffe0ff */
[----:B0-----:R-:W-:Y:S01]  /*05e0*/  IMAD.WIDE R16, R19, 0x4, R12 ;  /* 0x0000000413107825 */ /* 0x001fe200078e020c */
[----:B------:R-:W-:Y:S02]  /*05f0*/  ISETP.GE.AND P1, PT, R5, UR12, PT ;  /* 0x0000000c05007c0c */ /* 0x000fe4000bf26270 */
[----:B------:R-:W-:Y:S02]  /*0600*/  ISETP.GE.AND P0, PT, R11, 0x3, PT ;  /* 0x000000030b00780c */ /* 0x000fe40003f06270 */
[----:B------:R0:W4:Y:S01]  /*0610*/  LDG.E R19, desc[UR10][R16.64] ;  /* 0x0000000a10137981 */ /* 0x000122000c1e1900 */
[----:B------:R-:W-:-:S04]  /*0620*/  SEL R11, R5, UR4, !P1 ;  /* 0x00000004050b7c07 */ /* 0x000fc8000c800000 */
[----:B------:R-:W-:Y:S02]  /*0630*/  SEL R11, R11, RZ, P0 ;  /* 0x000000ff0b0b7207 */ /* 0x000fe40000000000 */
[----:B------:R-:W-:-:S03]  /*0640*/  IADD3 R20, PT, PT, R22, R20, R23 ;  /* 0x0000001416147210 */ /* 0x000fc60007ffe017 */
[----:B------:R-:W-:-:S04]  /*0650*/  IMAD R23, R24, UR12, R11 ;  /* 0x0000000c18177c24 */ /* 0x000fc8000f8e020b */
[----:B0-----:R-:W-:Y:S02]  /*0660*/  IMAD.WIDE R16, R23, 0x4, R12 ;  /* 0x0000000417107825 */ /* 0x001fe400078e020c */
[----:B------:R-:W5:Y:S04]  /*0670*/  LDG.E R23, desc[UR10][R14.64+0xbc] ;  /* 0x0000bc0a0e177981 */ /* 0x000f68000c1e1900 */
[----:B------:R0:W5:Y:S01]  /*0680*/  LDG.E R22, desc[UR10][R16.64] ;  /* 0x0000000a10167981 */ /* 0x000162000c1e1900 */
[----:B--2---:R-:W-:-:S03]  /*0690*/  IMAD R27, R27, R25, R21 ;  /* 0x000000191b1b7224 */ /* 0x004fc600078e0215 */
[----:B------:R-:W2:Y:S01]  /*06a0*/  LDG.E R21, desc[UR10][R14.64+0xa0] ;  /* 0x0000a00a0e157981 */ /* 0x000ea2000c1e1900 */
[----:B---3--:R-:W-:Y:S01]  /*06b0*/  IADD3 R25, PT, PT, R18, R25, R20 ;  /* 0x0000001912197210 */ /* 0x008fe20007ffe014 */
[----:B----4-:R-:W-:Y:S02]  /*06c0*/  IMAD R27, R19, R18, R27 ;  /* 0x00000012131b7224 */ /* 0x010fe400078e021b */
[----:B------:R-:W-:-:S04]  /*06d0*/  IMAD R19, R9, UR12, R11 ;  /* 0x0000000c09137c24 */ /* 0x000fc8000f8e020b */
[----:B0-----:R-:W-:-:S04]  /*06e0*/  IMAD.WIDE R16, R19, 0x4, R12 ;  /* 0x0000000413107825 */ /* 0x001fc800078e020c */
[----:B------:R-:W-:Y:S01]  /*06f0*/  IMAD R19, R10, UR12, R11 ;  /* 0x0000000c0a137c24 */ /* 0x000fe2000f8e020b */
[----:B------:R0:W3:Y:S03]  /*0700*/  LDG.E R20, desc[UR10][R16.64] ;  /* 0x0000000a10147981 */ /* 0x0000e6000c1e1900 */
[----:B------:R-:W-:-:S04]  /*0710*/  IMAD.WIDE R18, R19, 0x4, R12 ;  /* 0x0000000413127825 */ /* 0x000fc800078e020c */
[-C--:B-----5:R-:W-:Y:S02]  /*0720*/  IMAD R22, R22, R23.reuse, R27 ;  /* 0x0000001716167224 */ /* 0x0a0fe400078e021b */
[----:B------:R1:W4:Y:S04]  /*0730*/  LDG.E R18, desc[UR10][R18.64] ;  /* 0x0000000a12127981 */ /* 0x000328000c1e1900 */
[----:B------:R-:W5:Y:S01]  /*0740*/  LDG.E R27, desc[UR10][R14.64+0x68] ;  /* 0x0000680a0e1b7981 */ /* 0x000f62000c1e1900 */
[----:B--2---:R-:W-:-:S03]  /*0750*/  IADD3 R25, PT, PT, R21, R23, R25 ;  /* 0x0000001715197210 */ /* 0x004fc60007ffe019 */
[----:B------:R-:W4:Y:S01]  /*0760*/  LDG.E R23, desc[UR10][R14.64+0x84] ;  /* 0x0000840a0e177981 */ /* 0x000f22000c1e1900 */
[----:B------:R-:W-:-:S04]  /*0770*/  IMAD R29, R6, UR12, R11 ;  /* 0x0000000c061d7c24 */ /* 0x000fc8000f8e020b */
[----:B0-----:R-:W-:Y:S02]  /*0780*/  IMAD.WIDE R16, R29, 0x4, R12 ;  /* 0x000000041d107825 */ /* 0x001fe400078e020c */
[----:B------:R-:W2:Y:S04]  /*0790*/  LDG.E R29, desc[UR10][R14.64+0x30] ;  /* 0x0000300a0e1d7981 */ /* 0x000ea8000c1e1900 */
[----:B------:R0:W2:Y:S01]  /*07a0*/  LDG.E R16, desc[UR10][R16.64] ;  /* 0x0000000a10107981 */ /* 0x0000a2000c1e1900 */
[--C-:B-1----:R-:W-:Y:S02]  /*07b0*/  IMAD R19, R8, UR12, R11.reuse ;  /* 0x0000000c08137c24 */ /* 0x102fe4000f8e020b */
[----:B---3--:R-:W-:Y:S02]  /*07c0*/  IMAD R22, R20, R21, R22 ;  /* 0x0000001514167224 */ /* 0x008fe400078e0216 */
[----:B------:R-:W-:-:S04]  /*07d0*/  IMAD R21, R28, UR12, R11 ;  /* 0x0000000c1c157c24 */ /* 0x000fc8000f8e020b */
[----:B------:R-:W-:-:S06]  /*07e0*/  IMAD.WIDE R20, R21, 0x4, R12 ;  /* 0x0000000415147825 */ /* 0x000fcc00078e020c */
[----:B------:R-:W3:Y:S01]  /*07f0*/  LDG.E R20, desc[UR10][R20.64] ;  /* 0x0000000a14147981 */ /* 0x000ee2000c1e1900 */
[-C--:B----4-:R-:W-:Y:S01]  /*0800*/  IMAD R22, R18, R23.reuse, R22 ;  /* 0x0000001712167224 */ /* 0x090fe200078e0216 */
[----:B-----5:R-:W-:Y:S02]  /*0810*/  IADD3 R25, PT, PT, R27, R23, R25 ;  /* 0x000000171b197210 */ /* 0x020fe40007ffe019 */
[----:B------:R-:W3:Y:S01]  /*0820*/  LDG.E R23, desc[UR10][R14.64+0x4c] ;  /* 0x00004c0a0e177981 */ /* 0x000ee2000c1e1900 */
[----:B------:R-:W-:-:S06]  /*0830*/  IMAD.WIDE R18, R19, 0x4, R12 ;  /* 0x0000000413127825 */ /* 0x000fcc00078e020c */
[----:B------:R-:W4:Y:S01]  /*0840*/  LDG.E R18, desc[UR10][R18.64] ;  /* 0x0000000a12127981 */ /* 0x000f22000c1e1900 */
[----:B0-----:R-:W-:Y:S02]  /*0850*/  IMAD R17, R26, UR12, R11 ;  /* 0x0000000c1a117c24 */ /* 0x001fe4000f8e020b */
[----:B--2---:R-:W-:Y:S02]  /*0860*/  IMAD R22, R16, R27, R22 ;  /* 0x0000001b10167224 */ /* 0x004fe400078e0216 */
[----:B------:R-:W-:Y:S01]  /*0870*/  IMAD.WIDE R16, R17, 0x4, R12 ;  /* 0x0000000411107825 */ /* 0x000fe200078e020c */
[----:B------:R-:W-:Y:S01]  /*0880*/  IADD3 R11, PT, PT, R2, 0x4, RZ ;  /* 0x00000004020b7810 */ /* 0x000fe20007ffe0ff */
[----:B------:R-:W2:Y:S04]  /*0890*/  LDG.E R27, desc[UR10][R14.64+0x14] ;  /* 0x0000140a0e1b7981 */ /* 0x000ea8000c1e1900 */
[----:B------:R3:W2:Y:S01]  /*08a0*/  LDG.E R21, desc[UR10][R16.64] ;  /* 0x0000000a10157981 */ /* 0x0006a2000c1e1900 */
[----:B------:R-:W-:-:S03]  /*08b0*/  ISETP.GE.AND P0, PT, R11, 0x3, PT ;  /* 0x000000030b00780c */ /* 0x000fc60003f06270 */
[----:B------:R-:W5:Y:S01]  /*08c0*/  LDG.E R19, desc[UR10][R14.64+0xb8] ;  /* 0x0000b80a0e137981 */ /* 0x000f62000c1e1900 */
[----:B---3--:R-:W-:Y:S01]  /*08d0*/  IMAD R16, R20, R23, R22 ;  /* 0x0000001714107224 */ /* 0x008fe200078e0216 */
[----:B------:R-:W-:-:S04]  /*08e0*/  IADD3 R22, PT, PT, R2, 0x1, RZ ;  /* 0x0000000102167810 */ /* 0x000fc80007ffe0ff */
[----:B------:R-:W-:-:S04]  /*08f0*/  ISETP.GE.AND P1, PT, R22, UR12, PT ;  /* 0x0000000c16007c0c */ /* 0x000fc8000bf26270 */
[----:B------:R-:W-:-:S04]  /*0900*/  SEL R11, R22, UR4, !P1 ;  /* 0x00000004160b7c07 */ /* 0x000fc8000c800000 */
[----:B------:R-:W-:Y:S02]  /*0910*/  SEL R11, R11, RZ, P0 ;  /* 0x000000ff0b0b7207 */ /* 0x000fe40000000000 */
[----:B------:R-:W-:-:S03]  /*0920*/  IADD3 R20, PT, PT, R29, R23, R25 ;  /* 0x000000171d147210 */ /* 0x000fc60007ffe019 */
[----:B------:R-:W-:Y:S02]  /*0930*/  IMAD R17, R24, UR12, R11 ;  /* 0x0000000c18117c24 */ /* 0x000fe4000f8e020b */
[----:B----4-:R-:W-:Y:S02]  /*0940*/  IMAD R29, R18, R29, R16 ;  /* 0x0000001d121d7224 */ /* 0x010fe400078e0210 */
[----:B------:R-:W-:-:S05]  /*0950*/  IMAD.WIDE R16, R17, 0x4, R12 ;  /* 0x0000000411107825 */ /* 0x000fca00078e020c */
[----:B------:R0:W3:Y:S01]  /*0960*/  LDG.E R18, desc[UR10][R16.64] ;  /* 0x0000000a10127981 */ /* 0x0000e2000c1e1900 */
[----:B------:R-:W-:Y:S02]  /*0970*/  IMAD R23, R9, UR12, R11 ;  /* 0x0000000c09177c24 */ /* 0x000fe4000f8e020b */
[-C--:B--2---:R-:W-:Y:S01]  /*0980*/  IMAD R29, R21, R27.reuse, R29 ;  /* 0x0000001b151d7224 */ /* 0x084fe200078e021d */
[----:B-----5:R-:W-:Y:S01]  /*0990*/  IADD3 R25, PT, PT, R19, R27, R20 ;  /* 0x0000001b13197210 */ /* 0x020fe20007ffe014 */
[----:B------:R-:W2:Y:S01]  /*09a0*/  LDG.E R21, desc[UR10][R14.64+0x9c] ;  /* 0x00009c0a0e157981 */ /* 0x000ea2000c1e1900 */
[----:B0-----:R-:W-:-:S05]  /*09b0*/  IMAD.WIDE R16, R23, 0x4, R12 ;  /* 0x0000000417107825 */ /* 0x001fca00078e020c */
[----:B------:R0:W2:Y:S01]  /*09c0*/  LDG.E R23, desc[UR10][R16.64] ;  /* 0x0000000a10177981 */ /* 0x0000a2000c1e1900 */
[----:B---3--:R-:W-:Y:S02]  /*09d0*/  IMAD R20, R18, R19, R29 ;  /* 0x0000001312147224 */ /* 0x008fe400078e021d */
[----:B------:R-:W-:Y:S01]  /*09e0*/  IMAD R19, R10, UR12, R11 ;  /* 0x0000000c0a137c24 */ /* 0x000fe2000f8e020b */
[----:B------:R-:W3:Y:S03]  /*09f0*/  LDG.E R18, desc[UR10][R14.64+0x80] ;  /* 0x0000800a0e127981 */ /* 0x000ee6000c1e1900 */
[----:B0-----:R-:W-:-:S05]  /*0a00*/  IMAD.WIDE R16, R19, 0x4, R12 ;  /* 0x0000000413107825 */ /* 0x001fca00078e020c */
[----:B------:R0:W4:Y:S01]  /*0a10*/  LDG.E R19, desc[UR10][R16.64] ;  /* 0x0000000a10137981 */ /* 0x000122000c1e1900 */
[----:B------:R-:W-:Y:S02]  /*0a20*/  IMAD R27, R6, UR12, R11 ;  /* 0x0000000c061b7c24 */ /* 0x000fe4000f8e020b */
[----:B--2---:R-:W-:Y:S02]  /*0a30*/  IMAD R20, R23, R21, R20 ;  /* 0x0000001517147224 */ /* 0x004fe400078e0214 */
[----:B------:R-:W2:Y:S01]  /*0a40*/  LDG.E R23, desc[UR10][R14.64+0x64] ;  /* 0x0000640a0e177981 */ /* 0x000ea2000c1e1900 */
[----:B0-----:R-:W-:-:S03]  /*0a50*/  IMAD.WIDE R16, R27, 0x4, R12 ;  /* 0x000000041b107825 */ /* 0x001fc600078e020c */
[----:B------:R-:W5:Y:S04]  /*0a60*/  LDG.E R27, desc[UR10][R14.64+0x48] ;  /* 0x0000480a0e1b7981 */ /* 0x000f68000c1e1900 */
[----:B------:R-:W2:Y:S01]  /*0a70*/  LDG.E R16, desc[UR10][R16.64] ;  /* 0x0000000a10107981 */ /* 0x000ea2000c1e1900 */
[----:B---3--:R-:W-:Y:S01]  /*0a80*/  IADD3 R25, PT, PT, R18, R21, R25 ;  /* 0x0000001512197210 */ /* 0x008fe20007ffe019 */
[----:B----4-:R-:W-:Y:S02]  /*0a90*/  IMAD R20, R19, R18, R20 ;  /* 0x0000001213147224 */ /* 0x010fe400078e0214 */
[----:B------:R-:W-:-:S04]  /*0aa0*/  IMAD R19, R28, UR12, R11 ;  /* 0x0000000c1c137c24 */ /* 0x000fc8000f8e020b */
[----:B------:R-:W-:-:S06]  /*0ab0*/  IMAD.WIDE R18, R19, 0x4, R12 ;  /* 0x0000000413127825 */ /* 0x000fcc00078e020c */
[----:B------:R-:W3:Y:S01]  /*0ac0*/  LDG.E R18, desc[UR10][R18.64] ;  /* 0x0000000a12127981 */ /* 0x000ee2000c1e1900 */
[----:B------:R-:W-:Y:S01]  /*0ad0*/  IMAD R21, R8, UR12, R11 ;  /* 0x0000000c08157c24 */ /* 0x000fe2000f8e020b */
[----:B------:R-:W-:Y:S01]  /*0ae0*/  ISETP.GE.AND P1, PT, R2, UR12, PT ;  /* 0x0000000c02007c0c */ /* 0x000fe2000bf26270 */
[----:B--2---:R-:W-:Y:S01]  /*0af0*/  IMAD R29, R16, R23, R20 ;  /* 0x00000017101d7224 */ /* 0x004fe200078e0214 */
[----:B------:R-:W-:Y:S01]  /*0b00*/  ISETP.GE.AND P0, PT, R7, 0x3, PT ;  /* 0x000000030700780c */ /* 0x000fe20003f06270 */
[----:B------:R-:W-:Y:S01]  /*0b10*/  IMAD.WIDE R20, R21, 0x4, R12 ;  /* 0x0000000415147825 */ /* 0x000fe200078e020c */
[----:B------:R-:W-:-:S03]  /*0b20*/  SEL R7, R2, UR4, !P1 ;  /* 0x0000000402077c07 */ /* 0x000fc6000c800000 */
[----:B------:R-:W-:Y:S01]  /*0b30*/  IMAD R17, R26, UR12, R11 ;  /* 0x0000000c1a117c24 */ /* 0x000fe2000f8e020b */
[----:B------:R-:W-:Y:S01]  /*0b40*/  SEL R7, R7, RZ, P0 ;  /* 0x000000ff07077207 */ /* 0x000fe20000000000 */
[----:B------:R0:W2:Y:S01]  /*0b50*/  LDG.E R20, desc[UR10][R20.64] ;  /* 0x0000000a14147981 */ /* 0x0000a2000c1e1900 */
[----:B-----5:R-:W-:Y:S01]  /*0b60*/  IADD3 R25, PT, PT, R27, R23, R25 ;  /* 0x000000171b197210 */ /* 0x020fe20007ffe019 */
[----:B------:R-:W-:Y:S02]  /*0b70*/  IMAD.WIDE R16, R17, 0x4, R12 ;  /* 0x0000000411107825 */ /* 0x000fe400078e020c */
[----:B------:R-:W2:Y:S04]  /*0b80*/  LDG.E R19, desc[UR10][R14.64+0x2c] ;  /* 0x00002c0a0e137981 */ /* 0x000ea8000c1e1900 */
[----:B------:R-:W4:Y:S01]  /*0b90*/  LDG.E R23, desc[UR10][R14.64+0x10] ;  /* 0x0000100a0e177981 */ /* 0x000f22000c1e1900 */
[----:B0-----:R-:W-:-:S03]  /*0ba0*/  IMAD R21, R24, UR12, R7 ;  /* 0x0000000c18157c24 */ /* 0x001fc6000f8e0207 */
[----:B------:R0:W5:Y:S02]  /*0bb0*/  LDG.E R11, desc[UR10][R16.64] ;  /* 0x0000000a100b7981 */ /* 0x000164000c1e1900 */
[----:B0-----:R-:W-:-:S04]  /*0bc0*/  IMAD.WIDE R16, R21, 0x4, R12 ;  /* 0x0000000415107825 */ /* 0x001fc800078e020c */
[----:B---3--:R-:W-:Y:S02]  /*0bd0*/  IMAD R18, R18, R27, R29 ;  /* 0x0000001b12127224 */ /* 0x008fe400078e021d */
[----:B------:R0:W3:Y:S04]  /*0be0*/  LDG.E R27, desc[UR10][R16.64] ;  /* 0x0000000a101b7981 */ /* 0x0000e8000c1e1900 */
[----:B------:R-:W3:Y:S04]  /*0bf0*/  LDG.E R29, desc[UR10][R14.64+0xb4] ;  /* 0x0000b40a0e1d7981 */ /* 0x000ee8000c1e1900 */
[----:B------:R-:W3:Y:S01]  /*0c00*/  LDG.E R16, desc[UR10][R14.64+0x98] ;  /* 0x0000980a0e107981 */ /* 0x000ee2000c1e1900 */
[----:B------:R-:W-:-:S02]  /*0c10*/  IMAD R21, R9, UR12, R7 ;  /* 0x0000000c09157c24 */ /* 0x000fc4000f8e0207 */
[-C--:B--2---:R-:W-:Y:S02]  /*0c20*/  IMAD R18, R20, R19.reuse, R18 ;  /* 0x0000001314127224 */ /* 0x084fe400078e0212 */
[----:B------:R-:W-:Y:S01]  /*0c30*/  IMAD.WIDE R20, R21, 0x4, R12 ;  /* 0x0000000415147825 */ /* 0x000fe200078e020c */
[----:B----4-:R-:W-:-:S03]  /*0c40*/  IADD3 R25, PT, PT, R23, R19, R25 ;  /* 0x0000001317197210 */ /* 0x010fc60007ffe019 */
[----:B------:R-:W-:Y:S02]  /*0c50*/  IMAD R19, R10, UR12, R7 ;  /* 0x0000000c0a137c24 */ /* 0x000fe4000f8e0207 */
[----:B-----5:R-:W-:Y:S01]  /*0c60*/  IMAD R23, R11, R23, R18 ;  /* 0x000000170b177224 */ /* 0x020fe200078e0212 */
[----:B------:R-:W2:Y:S01]  /*0c70*/  LDG.E R21, desc[UR10][R20.64] ;  /* 0x0000000a14157981 */ /* 0x000ea2000c1e1900 */
[----:B------:R-:W-:-:S05]  /*0c80*/  IMAD.WIDE R18, R19, 0x4, R12 ;  /* 0x0000000413127825 */ /* 0x000fca00078e020c */
[----:B------:R1:W4:Y:S01]  /*0c90*/  LDG.E R11, desc[UR10][R18.64] ;  /* 0x0000000a120b7981 */ /* 0x000322000c1e1900 */
[----:B0-----:R-:W-:-:S04]  /*0ca0*/  IMAD R17, R6, UR12, R7 ;  /* 0x0000000c06117c24 */ /* 0x001fc8000f8e0207 */
[----:B-1----:R-:W-:-:S06]  /*0cb0*/  IMAD.WIDE R18, R17, 0x4, R12 ;  /* 0x0000000411127825 */ /* 0x002fcc00078e020c */
[----:B------:R0:W5:Y:S01]  /*0cc0*/  LDG.E R18, desc[UR10][R18.64] ;  /* 0x0000000a12127981 */ /* 0x000162000c1e1900 */
[----:B---3--:R-:W-:-:S03]  /*0cd0*/  IMAD R27, R27, R29, R23 ;  /* 0x0000001d1b1b7224 */ /* 0x008fc600078e0217 */
[----:B------:R-:W4:Y:S01]  /*0ce0*/  LDG.E R23, desc[UR10][R14.64+0x7c] ;  /* 0x00007c0a0e177981 */ /* 0x000f22000c1e1900 */
[----:B------:R-:W-:-:S03]  /*0cf0*/  IADD3 R25, PT, PT, R16, R29, R25 ;  /* 0x0000001d10197210 */ /* 0x000fc60007ffe019 */
[----:B------:R-:W3:Y:S01]  /*0d00*/  LDG.E R29, desc[UR10][R14.64+0x60] ;  /* 0x0000600a0e1d7981 */ /* 0x000ee2000c1e1900 */
[----:B------:R-:W-:Y:S02]  /*0d10*/  IMAD R17, R28, UR12, R7 ;  /* 0x0000000c1c117c24 */ /* 0x000fe4000f8e0207 */
[----:B--2---:R-:W-:Y:S02]  /*0d20*/  IMAD R27, R21, R16, R27 ;  /* 0x00000010151b7224 */ /* 0x004fe400078e021b */
[----:B------:R-:W-:-:S04]  /*0d30*/  IMAD.WIDE R16, R17, 0x4, R12 ;  /* 0x0000000411107825 */ /* 0x000fc800078e020c */
[----:B------:R-:W-:Y:S02]  /*0d40*/  IMAD R21, R8, UR12, R7 ;  /* 0x0000000c08157c24 */ /* 0x000fe4000f8e0207 */
[----:B------:R1:W2:Y:S02]  /*0d50*/  LDG.E R16, desc[UR10][R16.64] ;  /* 0x0000000a10107981 */ /* 0x0002a4000c1e1900 */
[----:B------:R-:W-:-:S06]  /*0d60*/  IMAD.WIDE R20, R21, 0x4, R12 ;  /* 0x0000000415147825 */ /* 0x000fcc00078e020c */
[----:B------:R-:W2:Y:S01]  /*0d70*/  LDG.E R20, desc[UR10][R20.64] ;  /* 0x0000000a14147981 */ /* 0x000ea2000c1e1900 */
[----:B0-----:R-:W-:-:S03]  /*0d80*/  IMAD R19, R26, UR12, R7 ;  /* 0x0000000c1a137c24 */ /* 0x001fc6000f8e0207 */
[----:B------:R-:W2:Y:S01]  /*0d90*/  LDG.E R7, desc[UR10][R14.64+0xc] ;  /* 0x00000c0a0e077981 */ /* 0x000ea2000c1e1900 */
[----:B----4-:R-:W-:-:S03]  /*0da0*/  IMAD R27, R11, R23, R27 ;  /* 0x000000170b1b7224 */ /* 0x010fc600078e021b */
[----:B------:R-:W2:Y:S01]  /*0db0*/  LDG.E R11, desc[UR10][R14.64+0x44] ;  /* 0x0000440a0e0b7981 */ /* 0x000ea2000c1e1900 */
[----:B---3--:R-:W-:-:S03]  /*0dc0*/  IADD3 R25, PT, PT, R29, R23, R25 ;  /* 0x000000171d197210 */ /* 0x008fc60007ffe019 */
[----:B------:R-:W3:Y:S01]  /*0dd0*/  LDG.E R23, desc[UR10][R14.64+0x28] ;  /* 0x0000280a0e177981 */ /* 0x000ee2000c1e1900 */
[----:B-----5:R-:W-:Y:S02]  /*0de0*/  IMAD R27, R18, R29, R27 ;  /* 0x0000001d121b7224 */ /* 0x020fe400078e021b */
[----:B------:R-:W-:-:S06]  /*0df0*/  IMAD.WIDE R18, R19, 0x4, R12 ;  /* 0x0000000413127825 */ /* 0x000fcc00078e020c */
[----:B------:R0:W4:Y:S01]  /*0e00*/  LDG.E R18, desc[UR10][R18.64] ;  /* 0x0000000a12127981 */ /* 0x000122000c1e1900 */
[----:B-1----:R-:W-:-:S04]  /*0e10*/  IADD3 R17, PT, PT, R2, -0x1, RZ ;  /* 0xffffffff02117810 */ /* 0x002fc80007ffe0ff */
[----:B------:R-:W-:Y:S02]  /*0e20*/  ISETP.GE.AND P1, PT, R17, UR12, PT ;  /* 0x0000000c11007c0c */ /* 0x000fe4000bf26270 */
[----:B------:R-:W-:Y:S02]  /*0e30*/  ISETP.GE.AND P0, PT, R5, 0x3, PT ;  /* 0x000000030500780c */ /* 0x000fe40003f06270 */
[----:B------:R-:W-:-:S04]  /*0e40*/  SEL R5, R17, UR4, !P1 ;  /* 0x0000000411057c07 */ /* 0x000fc8000c800000 */
[----:B------:R-:W-:-:S05]  /*0e50*/  SEL R5, R5, RZ, P0 ;  /* 0x000000ff05057207 */ /* 0x000fca0000000000 */
[--C-:B------:R-:W-:Y:S02]  /*0e60*/  IMAD R17, R24, UR12, R5.reuse ;  /* 0x0000000c18117c24 */ /* 0x100fe4000f8e0205 */
[----:B0-----:R-:W-:Y:S02]  /*0e70*/  IMAD R19, R10, UR12, R5 ;  /* 0x0000000c0a137c24 */ /* 0x001fe4000f8e0205 */
[----:B--2---:R-:W-:Y:S02]  /*0e80*/  IMAD R21, R16, R11, R27 ;  /* 0x0000000b10157224 */ /* 0x004fe400078e021b */
[----:B------:R-:W-:Y:S01]  /*0e90*/  IMAD.WIDE R16, R17, 0x4, R12 ;  /* 0x0000000411107825 */ /* 0x000fe200078e020c */
[----:B------:R-:W2:Y:S03]  /*0ea0*/  LDG.E R27, desc[UR10][R14.64+0xb0] ;  /* 0x0000b00a0e1b7981 */ /* 0x000ea6000c1e1900 */
[----:B---3--:R-:W-:-:S02]  /*0eb0*/  IMAD R29, R20, R23, R21 ;  /* 0x00000017141d7224 */ /* 0x008fc400078e0215 */
[----:B------:R-:W-:Y:S01]  /*0ec0*/  IMAD R21, R9, UR12, R5 ;  /* 0x0000000c09157c24 */ /* 0x000fe2000f8e0205 */
[----:B------:R0:W3:Y:S03]  /*0ed0*/  LDG.E R16, desc[UR10][R16.64] ;  /* 0x0000000a10107981 */ /* 0x0000e6000c1e1900 */
[----:B------:R-:W-:Y:S01]  /*0ee0*/  IMAD.WIDE R20, R21, 0x4, R12 ;  /* 0x0000000415147825 */ /* 0x000fe200078e020c */
[----:B------:R-:W-:Y:S02]  /*0ef0*/  IADD3 R25, PT, PT, R23, R11, R25 ;  /* 0x0000000b17197210 */ /* 0x000fe40007ffe019 */
[----:B------:R-:W5:Y:S04]  /*0f00*/  LDG.E R11, desc[UR10][R14.64+0x94] ;  /* 0x0000940a0e0b7981 */ /* 0x000f68000c1e1900 */
[----:B------:R1:W5:Y:S01]  /*0f10*/  LDG.E R20, desc[UR10][R20.64] ;  /* 0x0000000a14147981 */ /* 0x000362000c1e1900 */
[----:B----4-:R-:W-:-:S02]  /*0f20*/  IMAD R29, R18, R7, R29 ;  /* 0x00000007121d7224 */ /* 0x010fc400078e021d */
[----:B------:R-:W-:Y:S01]  /*0f30*/  IMAD.WIDE R18, R19, 0x4, R12 ;  /* 0x0000000413127825 */ /* 0x000fe200078e020c */
[----:B------:R-:W4:Y:S05]  /*0f40*/  LDG.E R23, desc[UR10][R14.64+0x78] ;  /* 0x0000780a0e177981 */ /* 0x000f2a000c1e1900 */
[----:B------:R1:W4:Y:S01]  /*0f50*/  LDG.E R18, desc[UR10][R18.64] ;  /* 0x0000000a12127981 */ /* 0x000322000c1e1900 */
[--C-:B0-----:R-:W-:Y:S02]  /*0f60*/  IMAD R17, R6, UR12, R5.reuse ;  /* 0x0000000c06117c24 */ /* 0x101fe4000f8e0205 */
[--C-:B-1----:R-:W-:Y:S02]  /*0f70*/  IMAD R21, R28, UR12, R5.reuse ;  /* 0x0000000c1c157c24 */ /* 0x102fe4000f8e0205 */
[----:B------:R-:W-:Y:S01]  /*0f80*/  IMAD R19, R26, UR12, R5 ;  /* 0x0000000c1a137c24 */ /* 0x000fe2000f8e0205 */
[----:B--2---:R-:W-:Y:S01]  /*0f90*/  IADD3 R25, PT, PT, R27, R7, R25 ;  /* 0x000000071b197210 */ /* 0x004fe20007ffe019 */
[----:B---3--:R-:W-:-:S02]  /*0fa0*/  IMAD R29, R16, R27, R29 ;  /* 0x0000001b101d7224 */ /* 0x008fc400078e021d */
[----:B------:R-:W-:Y:S01]  /*0fb0*/  IMAD.WIDE R16, R17, 0x4, R12 ;  /* 0x0000000411107825 */ /* 0x000fe200078e020c */
[----:B------:R-:W2:Y:S04]  /*0fc0*/  LDG.E R27, desc[UR10][R14.64+0x5c] ;  /* 0x00005c0a0e1b7981 */ /* 0x000ea8000c1e1900 */
[----:B------:R5:W2:Y:S02]  /*0fd0*/  LDG.E R7, desc[UR10][R16.64] ;  /* 0x0000000a10077981 */ /* 0x000aa4000c1e1900 */
[-C--:B-----5:R-:W-:Y:S02]  /*0fe0*/  IMAD R16, R20, R11.reuse, R29 ;  /* 0x0000000b14107224 */ /* 0x0a0fe400078e021d */
[----:B------:R-:W-:Y:S01]  /*0ff0*/  IMAD.WIDE R20, R21, 0x4, R12 ;  /* 0x0000000415147825 */ /* 0x000fe200078e020c */
[----:B------:R-:W3:Y:S05]  /*1000*/  LDG.E R29, desc[UR10][R14.64+0x40] ;  /* 0x0000400a0e1d7981 */ /* 0x000eea000c1e1900 */
[----:B------:R-:W3:Y:S01]  /*1010*/  LDG.E R20, desc[UR10][R20.64] ;  /* 0x0000000a14147981 */ /* 0x000ee2000c1e1900 */
[----:B----4-:R-:W-:Y:S01]  /*1020*/  IADD3 R25, PT, PT, R23, R11, R25 ;  /* 0x0000000b17197210 */ /* 0x010fe20007ffe019 */
[----:B------:R-:W-:-:S02]  /*1030*/  IMAD R11, R8, UR12, R5 ;  /* 0x0000000c080b7c24 */ /* 0x000fc4000f8e0205 */
[----:B------:R-:W-:Y:S01]  /*1040*/  IMAD R23, R18, R23, R16 ;  /* 0x0000001712177224 */ /* 0x000fe200078e0210 */
[----:B------:R-:W4:Y:S01]  /*1050*/  LDG.E R5, desc[UR10][R14.64+0x24] ;  /* 0x0000240a0e057981 */ /* 0x000f22000c1e1900 */
[----:B------:R-:W-:-:S03]  /*1060*/  IMAD.WIDE R16, R11, 0x4, R12 ;  /* 0x000000040b107825 */ /* 0x000fc600078e020c */
[----:B------:R-:W5:Y:S04]  /*1070*/  LDG.E R21, desc[UR10][R14.64+0x8] ;  /* 0x0000080a0e157981 */ /* 0x000f68000c1e1900 */
[----:B------:R0:W4:Y:S01]  /*1080*/  LDG.E R11, desc[UR10][R16.64] ;  /* 0x0000000a100b7981 */ /* 0x000122000c1e1900 */
[----:B------:R-:W-:Y:S02]  /*1090*/  ISETP.GE.AND P0, PT, R22, 0x3, PT ;  /* 0x000000031600780c */ /* 0x000fe40003f06270 */
[----:B------:R-:W-:-:S04]  /*10a0*/  IADD3 R22, PT, PT, R2, -0x2, RZ ;  /* 0xfffffffe02167810 */ /* 0x000fc80007ffe0ff */
[----:B------:R-:W-:Y:S01]  /*10b0*/  ISETP.GE.AND P1, PT, R22, UR12, PT ;  /* 0x0000000c16007c0c */ /* 0x000fe2000bf26270 */
[----:B------:R-:W-:-:S03]  /*10c0*/  IMAD.WIDE R18, R19, 0x4, R12 ;  /* 0x0000000413127825 */ /* 0x000fc600078e020c */
[----:B------:R-:W-:-:S03]  /*10d0*/  SEL R22, R22, UR4, !P1 ;  /* 0x0000000416167c07 */ /* 0x000fc6000c800000 */
[----:B------:R-:W5:Y:S01]  /*10e0*/  LDG.E R18, desc[UR10][R18.64] ;  /* 0x0000000a12127981 */ /* 0x000f62000c1e1900 */
[----:B--2---:R-:W-:Y:S01]  /*10f0*/  IMAD R23, R7, R27, R23 ;  /* 0x0000001b07177224 */ /* 0x004fe200078e0217 */
[----:B------:R-:W-:-:S05]  /*1100*/  SEL R7, R22, RZ, P0 ;  /* 0x000000ff16077207 */ /* 0x000fca0000000000 */
[----:B0-----:R-:W-:Y:S02]  /*1110*/  IMAD R17, R9, UR12, R7 ;  /* 0x0000000c09117c24 */ /* 0x001fe4000f8e0207 */
[----:B---3--:R-:W-:Y:S02]  /*1120*/  IMAD R20, R20, R29, R23 ;  /* 0x0000001d14147224 */ /* 0x008fe400078e0217 */
[----:B------:R-:W-:-:S04]  /*1130*/  IMAD R23, R24, UR12, R7 ;  /* 0x0000000c18177c24 */ /* 0x000fc8000f8e0207 */
[----:B------:R-:W-:Y:S01]  /*1140*/  IMAD.WIDE R22, R23, 0x4, R12 ;  /* 0x0000000417167825 */ /* 0x000fe200078e020c */
[----:B------:R-:W-:Y:S02]  /*1150*/  IADD3 R25, PT, PT, R29, R27, R25 ;  /* 0x0000001b1d197210 */ /* 0x000fe40007ffe019 */
[----:B------:R-:W2:Y:S01]  /*1160*/  LDG.E R29, desc[UR10][R14.64+0xac] ;  /* 0x0000ac0a0e1d7981 */ /* 0x000ea2000c1e1900 */
[----:B------:R-:W-:-:S03]  /*1170*/  IMAD.WIDE R16, R17, 0x4, R12 ;  /* 0x0000000411107825 */ /* 0x000fc600078e020c */
[----:B------:R-:W2:Y:S04]  /*1180*/  LDG.E R22, desc[UR10][R22.64] ;  /* 0x0000000a16167981 */ /* 0x000ea8000c1e1900 */
[----:B------:R-:W3:Y:S04]  /*1190*/  LDG.E R27, desc[UR10][R14.64+0x90] ;  /* 0x0000900a0e1b7981 */ /* 0x000ee8000c1e1900 */
[----:B------:R0:W3:Y:S01]  /*11a0*/  LDG.E R19, desc[UR10][R16.64] ;  /* 0x0000000a10137981 */ /* 0x0000e2000c1e1900 */
[-C--:B----4-:R-:W-:Y:S02]  /*11b0*/  IMAD R11, R11, R5.reuse, R20 ;  /* 0x000000050b0b7224 */ /* 0x090fe400078e0214 */
[----:B------:R-:W-:Y:S01]  /*11c0*/  IMAD R20, R10, UR12, R7 ;  /* 0x0000000c0a147c24 */ /* 0x000fe2000f8e0207 */
[----:B-----5:R-:W-:Y:S01]  /*11d0*/  IADD3 R25, PT, PT, R21, R5, R25 ;  /* 0x0000000515197210 */ /* 0x020fe20007ffe019 */
[----:B------:R-:W4:Y:S02]  /*11e0*/  LDG.E R23, desc[UR10][R14.64+0x74] ;  /* 0x0000740a0e177981 */ /* 0x000f24000c1e1900 */
[----:B0-----:R-:W-:-:S05]  /*11f0*/  IMAD.WIDE R16, R20, 0x4, R12 ;  /* 0x0000000414107825 */ /* 0x001fca00078e020c */
[----:B------:R0:W4:Y:S01]  /*1200*/  LDG.E R5, desc[UR10][R16.64] ;  /* 0x0000000a10057981 */ /* 0x000122000c1e1900 */
[----:B------:R-:W-:Y:S02]  /*1210*/  IMAD R18, R18, R21, R11 ;  /* 0x0000001512127224 */ /* 0x000fe400078e020b */
[----:B------:R-:W-:Y:S01]  /*1220*/  IMAD R21, R6, UR12, R7 ;  /* 0x0000000c06157c24 */ /* 0x000fe2000f8e0207 */
[----:B------:R-:W5:Y:S03]  /*1230*/  LDG.E R11, desc[UR10][R14.64+0x58] ;  /* 0x0000580a0e0b7981 */ /* 0x000f66000c1e1900 */
[----:B------:R-:W-:-:S06]  /*1240*/  IMAD.WIDE R20, R21, 0x4, R12 ;  /* 0x0000000415147825 */ /* 0x000fcc00078e020c */
[----:B------:R-:W5:Y:S01]  /*1250*/  LDG.E R20, desc[UR10][R20.64] ;  /* 0x0000000a14147981 */ /* 0x000f62000c1e1900 */
[----:B0-----:R-:W-:-:S04]  /*1260*/  IMAD R17, R8, UR12, R7 ;  /* 0x0000000c08117c24 */ /* 0x001fc8000f8e0207 */
[----:B------:R-:W-:Y:S01]  /*1270*/  IMAD.WIDE R16, R17, 0x4, R12 ;  /* 0x0000000411107825 */ /* 0x000fe200078e020c */
[----:B------:R-:W5:Y:S03]  /*1280*/  LDG.E R21, desc[UR10][R14.64+0x20] ;  /* 0x0000200a0e157981 */ /* 0x000f66000c1e1900 */
[-C--:B--2---:R-:W-:Y:S01]  /*1290*/  IMAD R18, R22, R29.reuse, R18 ;  /* 0x0000001d16127224 */ /* 0x084fe200078e0212 */
[----:B---3--:R-:W-:Y:S02]  /*12a0*/  IADD3 R22, PT, PT, R27, R29, R25 ;  /* 0x0000001d1b167210 */ /* 0x008fe40007ffe019 */
[----:B------:R-:W2:Y:S01]  /*12b0*/  LDG.E R29, desc[UR10][R14.64+0x3c] ;  /* 0x00003c0a0e1d7981 */ /* 0x000ea2000c1e1900 */
[----:B------:R-:W-:Y:S02]  /*12c0*/  IMAD R27, R19, R27, R18 ;  /* 0x0000001b131b7224 */ /* 0x000fe400078e0212 */
[----:B------:R-:W-:Y:S01]  /*12d0*/  IMAD R19, R28, UR12, R7 ;  /* 0x0000000c1c137c24 */ /* 0x000fe2000f8e0207 */
[----:B------:R0:W3:Y:S03]  /*12e0*/  LDG.E R25, desc[UR10][R16.64] ;  /* 0x0000000a10197981 */ /* 0x0000e6000c1e1900 */
[----:B------:R-:W-:-:S06]  /*12f0*/  IMAD.WIDE R18, R19, 0x4, R12 ;  /* 0x0000000413127825 */ /* 0x000fcc00078e020c */
[----:B------:R4:W2:Y:S01]  /*1300*/  LDG.E R18, desc[UR10][R18.64] ;  /* 0x0000000a12127981 */ /* 0x0008a2000c1e1900 */
[----:B------:R-:W-:-:S04]  /*1310*/  IMAD R7, R26, UR12, R7 ;  /* 0x0000000c1a077c24 */ /* 0x000fc8000f8e0207 */
[----:B0-----:R-:W-:-:S04]  /*1320*/  IMAD.WIDE R16, R7, 0x4, R12 ;  /* 0x0000000407107825 */ /* 0x001fc800078e020c */
[-C--:B----4-:R-:W-:Y:S01]  /*1330*/  IMAD R19, R5, R23.reuse, R27 ;  /* 0x0000001705137224 */ /* 0x090fe200078e021b */
[----:B------:R0:W4:Y:S04]  /*1340*/  LDG.E R7, desc[UR10][R16.64] ;  /* 0x0000000a10077981 */ /* 0x000128000c1e1900 */
[----:B------:R-:W4:Y:S01]  /*1350*/  LDG.E R5, desc[UR10][R14.64+0x4] ;  /* 0x0000040a0e057981 */ /* 0x000f22000c1e1900 */
[----:B-----5:R-:W-:Y:S01]  /*1360*/  IADD3 R27, PT, PT, R11, R23, R22 ;  /* 0x000000170b1b7210 */ /* 0x020fe20007ffe016 */
[----:B------:R-:W-:Y:S01]  /*1370*/  IMAD R20, R20, R11, R19 ;  /* 0x0000000b14147224 */ /* 0x000fe200078e0213 */
[----:B------:R-:W-:Y:S01]  /*1380*/  IADD3 R11, PT, PT, R2, -0x3, RZ ;  /* 0xfffffffd020b7810 */ /* 0x000fe20007ffe0ff */
[----:B------:R-:W1:Y:S03]  /*1390*/  LDC.64 R22, c[0x0][0x398] ;  /* 0x0000e600ff167b82 */ /* 0x000e660000000a00 */
[----:B------:R-:W-:-:S02]  /*13a0*/  ISETP.GE.AND P1, PT, R11, UR12, PT ;  /* 0x0000000c0b007c0c */ /* 0x000fc4000bf26270 */
[----:B------:R-:W-:Y:S01]  /*13b0*/  ISETP.GE.AND P0, PT, R2, 0x3, PT ;  /* 0x000000030200780c */ /* 0x000fe20003f06270 */
[----:B------:R-:W5:Y:S01]  /*13c0*/  LDG.E R14, desc[UR10][R14.64] ;  /* 0x0000000a0e0e7981 */ /* 0x000f62000c1e1900 */
[----:B------:R-:W-:-:S04]  /*13d0*/  SEL R19, R11, UR4, !P1 ;  /* 0x000000040b137c07 */ /* 0x000fc8000c800000 */
[----:B------:R-:W-:-:S05]  /*13e0*/  SEL R19, R19, RZ, P0 ;  /* 0x000000ff13137207 */ /* 0x000fca0000000000 */
[--C-:B0-----:R-:W-:Y:S02]  /*13f0*/  IMAD R17, R24, UR12, R19.reuse ;  /* 0x0000000c18117c24 */ /* 0x101fe4000f8e0213 */
[----:B------:R-:W-:Y:S02]  /*1400*/  IMAD R11, R9, UR12, R19 ;  /* 0x0000000c090b7c24 */ /* 0x000fe4000f8e0213 */
[----:B------:R-:W-:Y:S01]  /*1410*/  IMAD.WIDE R16, R17, 0x4, R12 ;  /* 0x0000000411107825 */ /* 0x000fe200078e020c */
[----:B-1----:R-:W5:Y:S05]  /*1420*/  LDG.E R15, desc[UR10][R22.64+0x38] ;  /* 0x0000380a160f7981 */ /* 0x002f6a000c1e1900 */
[----:B------:R-:W5:Y:S04]  /*1430*/  LDG.E R16, desc[UR10][R16.64] ;  /* 0x0000000a10107981 */ /* 0x000f68000c1e1900 */
[----:B------:R-:W5:Y:S01]  /*1440*/  LDG.E R17, desc[UR10][R22.64+0x70] ;  /* 0x0000700a16117981 */ /* 0x000f62000c1e1900 */
[-C--:B--2---:R-:W-:Y:S01]  /*1450*/  IMAD R20, R18, R29.reuse, R20 ;  /* 0x0000001d12147224 */ /* 0x084fe200078e0214 */
[----:B------:R-:W-:-:S02]  /*1460*/  IADD3 R18, PT, PT, R21, R29, R27 ;  /* 0x0000001d15127210 */ /* 0x000fc40007ffe01b */
[----:B------:R-:W2:Y:S01]  /*1470*/  LDG.E R27, desc[UR10][R22.64+0xa8] ;  /* 0x0000a80a161b7981 */ /* 0x000ea2000c1e1900 */
[----:B---3--:R-:W-:Y:S02]  /*1480*/  IMAD R9, R25, R21, R20 ;  /* 0x0000001519097224 */ /* 0x008fe400078e0214 */
[----:B------:R-:W-:Y:S02]  /*1490*/  IMAD R21, R10, UR12, R19 ;  /* 0x0000000c0a157c24 */ /* 0x000fe4000f8e0213 */
[----:B------:R-:W-:-:S04]  /*14a0*/  IMAD.WIDE R10, R11, 0x4, R12 ;  /* 0x000000040b0a7825 */ /* 0x000fc800078e020c */
[----:B------:R-:W-:Y:S02]  /*14b0*/  IMAD R25, R28, UR12, R19 ;  /* 0x0000000c1c197c24 */ /* 0x000fe4000f8e0213 */
[--C-:B------:R-:W-:Y:S01]  /*14c0*/  IMAD.WIDE R20, R21, 0x4, R12.reuse ;  /* 0x0000000415147825 */ /* 0x100fe200078e020c */
[----:B------:R-:W3:Y:S03]  /*14d0*/  LDG.E R10, desc[UR10][R10.64] ;  /* 0x0000000a0a0a7981 */ /* 0x000ee6000c1e1900 */
[----:B------:R-:W-:Y:S02]  /*14e0*/  IMAD.WIDE R24, R25, 0x4, R12 ;  /* 0x0000000419187825 */ /* 0x000fe400078e020c */
[----:B------:R-:W3:Y:S04]  /*14f0*/  LDG.E R20, desc[UR10][R20.64] ;  /* 0x0000000a14147981 */ /* 0x000ee8000c1e1900 */
[----:B------:R-:W3:Y:S04]  /*1500*/  LDG.E R24, desc[UR10][R24.64] ;  /* 0x0000000a18187981 */ /* 0x000ee8000c1e1900 */
[----:B------:R-:W5:Y:S04]  /*1510*/  LDG.E R11, desc[UR10][R22.64+0x8c] ;  /* 0x00008c0a160b7981 */ /* 0x000f68000c1e1900 */
[----:B------:R-:W3:Y:S04]  /*1520*/  LDG.E R21, desc[UR10][R22.64+0x54] ;  /* 0x0000540a16157981 */ /* 0x000ee8000c1e1900 */
[----:B------:R-:W3:Y:S01]  /*1530*/  LDG.E R25, desc[UR10][R22.64+0x1c] ;  /* 0x00001c0a16197981 */ /* 0x000ee2000c1e1900 */
[----:B------:R-:W-:-:S04]  /*1540*/  IMAD R29, R6, UR12, R19 ;  /* 0x0000000c061d7c24 */ /* 0x000fc8000f8e0213 */
[----:B------:R-:W-:-:S04]  /*1550*/  IMAD.WIDE R28, R29, 0x4, R12 ;  /* 0x000000041d1c7825 */ /* 0x000fc800078e020c */
[----:B----4-:R-:W-:Y:S02]  /*1560*/  IMAD R9, R7, R5, R9 ;  /* 0x0000000507097224 */ /* 0x010fe400078e0209 */
[--C-:B------:R-:W-:Y:S01]  /*1570*/  IMAD R7, R8, UR12, R19.reuse ;  /* 0x0000000c08077c24 */ /* 0x100fe2000f8e0213 */
[----:B------:R-:W4:Y:S01]  /*1580*/  LDG.E R28, desc[UR10][R28.64] ;  /* 0x0000000a1c1c7981 */ /* 0x000f22000c1e1900 */
[----:B------:R-:W-:Y:S02]  /*1590*/  IMAD R19, R26, UR12, R19 ;  /* 0x0000000c1a137c24 */ /* 0x000fe4000f8e0213 */
[----:B------:R-:W-:-:S04]  /*15a0*/  IMAD.WIDE R6, R7, 0x4, R12 ;  /* 0x0000000407067825 */ /* 0x000fc800078e020c */
[----:B------:R-:W-:Y:S02]  /*15b0*/  IMAD.WIDE R12, R19, 0x4, R12 ;  /* 0x00000004130c7825 */ /* 0x000fe400078e020c */
[----:B------:R0:W4:Y:S04]  /*15c0*/  LDG.E R6, desc[UR10][R6.64] ;  /* 0x0000000a06067981 */ /* 0x000128000c1e1900 */
[----:B------:R-:W4:Y:S01]  /*15d0*/  LDG.E R13, desc[UR10][R12.64] ;  /* 0x0000000a0c0d7981 */ /* 0x000f22000c1e1900 */
[----:B--2---:R-:W-:-:S04]  /*15e0*/  IADD3 R18, PT, PT, R27, R5, R18 ;  /* 0x000000051b127210 */ /* 0x004fc80007ffe012 */
[----:B-----5:R-:W-:-:S04]  /*15f0*/  IADD3 R18, PT, PT, R17, R11, R18 ;  /* 0x0000000b11127210 */ /* 0x020fc80007ffe012 */
[----:B---3--:R-:W-:-:S04]  /*1600*/  IADD3 R5, PT, PT, R15, R21, R18 ;  /* 0x000000150f057210 */ /* 0x008fc80007ffe012 */
[----:B------:R-:W-:-:S04]  /*1610*/  IADD3 R5, PT, PT, R14, R25, R5 ;  /* 0x000000190e057210 */ /* 0x000fc80007ffe005 */
[----:B------:R-:W-:-:S04]  /*1620*/  IABS R8, R5 ;  /* 0x0000000500087213 */ /* 0x000fc80000000000 */
[----:B------:R-:W1:Y:S01]  /*1630*/  I2F.RP R18, R8 ;  /* 0x0000000800127306 */ /* 0x000e620000209400 */
[----:B------:R-:W-:-:S07]  /*1640*/  IMAD R9, R16, R27, R9 ;  /* 0x0000001b10097224 */ /* 0x000fce00078e0209 */
[----:B-1----:R-:W0:Y:S01]  /*1650*/  MUFU.RCP R18, R18 ;  /* 0x0000001200127308 */ /* 0x002e220000001000 */
[----:B------:R-:W-:-:S04]  /*1660*/  IMAD R9, R10, R11, R9 ;  /* 0x0000000b0a097224 */ /* 0x000fc800078e0209 */
[----:B------:R-:W-:Y:S01]  /*1670*/  IMAD R9, R20, R17, R9 ;  /* 0x0000001114097224 */ /* 0x000fe200078e0209 */
[----:B0-----:R-:W-:-:S03]  /*1680*/  IADD3 R7, PT, PT, R18, 0xffffffe, RZ ;  /* 0x0ffffffe12077810 */ /* 0x001fc60007ffe0ff */
[----:B----4-:R-:W-:-:S03]  /*1690*/  IMAD R9, R28, R21, R9 ;  /* 0x000000151c097224 */ /* 0x010fc600078e0209 */
[----:B------:R-:W0:Y:S01]  /*16a0*/  F2I.FTZ.U32.TRUNC.NTZ R7, R7 ;  /* 0x0000000700077305 */ /* 0x000e22000021f000 */
[----:B------:R-:W-:-:S04]  /*16b0*/  IMAD R9, R24, R15, R9 ;  /* 0x0000000f18097224 */ /* 0x000fc800078e0209 */
[----:B------:R-:W-:-:S04]  /*16c0*/  IMAD R6, R6, R25, R9 ;  /* 0x0000001906067224 */ /* 0x000fc800078e0209 */
[----:B------:R-:W-:Y:S01]  /*16d0*/  IMAD R14, R13, R14, R6 ;  /* 0x0000000e0d0e7224 */ /* 0x000fe200078e0206 */
[----:B------:R-:W-:Y:S02]  /*16e0*/  IABS R6, R5 ;  /* 0x0000000500067213 */ /* 0x000fe40000000000 */
[----:B0-----:R-:W-:-:S04]  /*16f0*/  IADD3 R10, PT, PT, RZ, -R7, RZ ;  /* 0x80000007ff0a7210 */ /* 0x001fc80007ffe0ff */
[----:B------:R-:W-:Y:S02]  /*1700*/  MOV R9, R10 ;  /* 0x0000000a00097202 */ /* 0x000fe40000000f00 */
[----:B------:R-:W-:Y:S01]  /*1710*/  IADD3 R10, PT, PT, RZ, -R6, RZ ;  /* 0x80000006ff0a7210 */ /* 0x000fe20007ffe0ff */
[----:B------:R-:W-:Y:S02]  /*1720*/  HFMA2 R6, -RZ, RZ, 0, 0 ;  /* 0x00000000ff067431 */ /* 0x000fe400000001ff */
[----:B------:R-:W-:Y:S01]  /*1730*/  IMAD R9, R9, R8, RZ ;  /* 0x0000000809097224 */ /* 0x000fe200078e02ff */
[----:B------:R-:W-:-:S03]  /*1740*/  IABS R11, R14 ;  /* 0x0000000e000b7213 */ /* 0x000fc60000000000 */
[----:B------:R-:W-:-:S06]  /*1750*/  IMAD.HI.U32 R6, R7, R9, R6 ;  /* 0x0000000907067227 */ /* 0x000fcc00078e0006 */
[----:B------:R-:W-:Y:S02]  /*1760*/  IMAD.HI.U32 R9, R6, R11, RZ ;  /* 0x0000000b06097227 */ /* 0x000fe400078e00ff */
[----:B------:R-:W0:Y:S02]  /*1770*/  LDC.64 R6, c[0x0][0x390] ;  /* 0x0000e400ff067b82 */ /* 0x000e240000000a00 */
[----:B------:R-:W-:-:S05]  /*1780*/  IMAD R11, R9, R10, R11 ;  /* 0x0000000a090b7224 */ /* 0x000fca00078e020b */
[----:B------:R-:W-:Y:S02]  /*1790*/  ISETP.GT.U32.AND P2, PT, R8, R11, PT ;  /* 0x0000000b0800720c */ /* 0x000fe40003f44070 */
[----:B------:R-:W-:-:S11]  /*17a0*/  LOP3.LUT R14, R14, R5, RZ, 0x3c, !PT ;  /* 0x000000050e0e7212 */ /* 0x000fd600078e3cff */
[----:B------:R-:W-:-:S04]  /*17b0*/  @!P2 IADD3 R11, PT, PT, R11, -R8, RZ ;  /* 0x800000080b0ba210 */ /* 0x000fc80007ffe0ff */
[----:B------:R-:W-:Y:S02]  /*17c0*/  ISETP.GE.U32.AND P0, PT, R11, R8, PT ;  /* 0x000000080b00720c */ /* 0x000fe40003f06070 */
[----:B------:R-:W-:Y:S02]  /*17d0*/  ISETP.GE.AND P1, PT, R14, RZ, PT ;  /* 0x000000ff0e00720c */ /* 0x000fe40003f26270 */
[----:B------:R-:W-:Y:S02]  /*17e0*/  @!P2 IADD3 R9, PT, PT, R9, 0x1, RZ ;  /* 0x000000010909a810 */ /* 0x000fe40007ffe0ff */
[----:B------:R-:W-:Y:S01]  /*17f0*/  ISETP.NE.AND P2, PT, R5, RZ, PT ;  /* 0x000000ff0500720c */ /* 0x000fe20003f45270 */
[----:B------:R-:W-:-:S06]  /*1800*/  IMAD R11, R4, UR12, R2 ;  /* 0x0000000c040b7c24 */ /* 0x000fcc000f8e0202 */
[----:B------:R-:W-:Y:S01]  /*1810*/  @P0 IADD3 R9, PT, PT, R9, 0x1, RZ ;  /* 0x0000000109090810 */ /* 0x000fe20007ffe0ff */
[----:B0-----:R-:W-:-:S03]  /*1820*/  IMAD.WIDE R6, R11, 0x4, R6 ;  /* 0x000000040b067825 */ /* 0x001fc600078e0206 */
[----:B------:R-:W-:Y:S02]  /*1830*/  @!P1 IADD3 R9, PT, PT, -R9, RZ, RZ ;  /* 0x000000ff09099210 */ /* 0x000fe40007ffe1ff */
[----:B------:R-:W-:Y:S02]  /*1840*/  @!P2 LOP3.LUT R9, RZ, R5, RZ, 0x33, !PT ;  /* 0x00000005ff09a212 */ /* 0x000fe400078e33ff */
[----:B------:R-:W-:-:S03]  /*1850*/  IADD3 R4, PT, PT, R4, UR5, RZ ;  /* 0x0000000504047c10 */ /* 0x000fc6000fffe0ff */
[----:B------:R0:W-:Y:S01]  /*1860*/  STG.E desc[UR10][R6.64], R9 ;  /* 0x0000000906007986 */ /* 0x0001e2000c10190a */
[----:B------:R-:W-:-:S13]  /*1870*/  ISETP.GE.AND P0, PT, R4, UR13, PT ;  /* 0x0000000d04007c0c */ /* 0x000fda000bf06270 */
[----:B0-----:R-:W-:Y:S05]  /*1880*/  @!P0 BRA `(.L_x_2) ;  /* 0xffffffe800448947 */ /* 0x001fea000383ffff */
.L_x_1:
[----:B------:R-:W-:Y:S05]  /*1890*/  BSYNC.RECONVERGENT B0 ;  /* 0x0000000000007941 */ /* 0x000fea0003800200 */
.L_x_0:
[----:B------:R-:W0:Y:S01]  /*18a0*/  LDCU UR7, c[0x0][0x380] ;  /* 0x00007000ff0777ac */ /* 0x000e220008000800 */
[----:B------:R-:W-:-:S04]  /*18b0*/  IADD3 R2, PT, PT, R2, UR6, RZ ;  /* 0x0000000602027c10 */ /* 0x000fc8000fffe0ff */
[----:B0-----:R-:W-:-:S13]  /*18c0*/  ISETP.GE.AND P0, PT, R2, UR7, PT ;  /* 0x0000000702007c0c */ /* 0x001fda000bf06270 */
[----:B------:R-:W-:Y:S05]  /*18d0*/  @!P0 BRA `(.L_x_3) ;  /* 0xffffffe8001c8947 */ /* 0x000fea000383ffff */
[----:B------:R-:W-:Y:S05]  /*18e0*/  EXIT ;  /* 0x000000000000794d */ /* 0x000fea0003800000 */
.L_x_4:
[----:B------:R-:W-:-:S00]  /*18f0*/  BRA `(.L_x_4) ;  /* 0xfffffffc00fc7947 */ /* 0x000fc0000383ffff */
[----:B------:R-:W-:-:S00]  /*1900*/  NOP ;  /* 0x0000000000007918 */ /* 0x000fc00000000000 */
[----:B------:R-:W-:-:S00]  /*1910*/  NOP ;  /* 0x0000000000007918 */ /* 0x000fc00000000000 */
[----:B------:R-:W-:-:S00]  /*1920*/  NOP ;  /* 0x0000000000007918 */ /* 0x000fc00000000000 */
[----:B------:R-:W-:-:S00]  /*1930*/  NOP ;  /* 0x0000000000007918 */ /* 0x000fc00000000000 */
[----:B------:R-:W-:-:S00]  /*1940*/  NOP ;  /* 0x0000000000007918 */ /* 0x000fc00000000000 */
[----:B------:R-:W-:-:S00]  /*1950*/  NOP ;  /* 0x0000000000007918 */ /* 0x000fc00000000000 */
[----:B------:R-:W-:-:S00]  /*1960*/  NOP ;  /* 0x0000000000007918 */ /* 0x000fc00000000000 */
[----:B------:R-:W-:-:S00]  /*1970*/  NOP ;  /* 0x0000000000007918 */ /* 0x000fc00000000000 */
.L_x_5:


//--------------------- .nv.shared.reserved.0     --------------------------
	.section	.nv.shared.reserved.0,"aw",@nobits
	.weak		__nv_reservedSMEM_offset_0_alias
	.size		__nv_reservedSMEM_offset_0_alias, 0, 64
	.other		__nv_reservedSMEM_offset_0_alias,@"STO_CUDA_RESERVED_SHARED STV_DEFAULT"
__nv_reservedSMEM_offset_0_alias:
	.zero		0
	.zero		64


//--------------------- .nv.constant0._Z15calculateResultiiPiS_S_ --------------------------
	.section	.nv.constant0._Z15calculateResultiiPiS_S_,"a",@progbits
	.sectionflags	@""
	.align	4
.nv.constant0._Z15calculateResultiiPiS_S_:
	.zero		928


//--------------------- SYMBOLS --------------------------

	.type		.nv.reservedSmem.offset0,@object
	.size		.nv.reservedSmem.offset0,0x4
